//
// Generated by NVIDIA NVVM Compiler
//
// Compiler Build ID: CL-36424714
// Cuda compilation tools, release 13.0, V13.0.88
// Based on NVVM 20.0.0
//

.version 9.0
.target sm_100
.address_size 64

	// .globl	blur

.visible .entry blur(
	.param .u64 .ptr .align 1 blur_param_0,
	.param .u64 .ptr .align 1 blur_param_1,
	.param .u32 blur_param_2,
	.param .u32 blur_param_3
)
{
	.reg .pred 	%p<59>;
	.reg .b32 	%r<192>;
	.reg .b64 	%rd<25>;

	ld.param.u64 	%rd3, [blur_param_0];
	ld.param.u64 	%rd2, [blur_param_1];
	ld.param.u32 	%r90, [blur_param_2];
	ld.param.u32 	%r91, [blur_param_3];
	cvta.to.global.u64 	%rd1, %rd3;
	mov.u32 	%r92, %ctaid.x;
	mov.u32 	%r93, %ntid.x;
	mul.lo.s32 	%r1, %r92, %r93;
	mov.u32 	%r2, %tid.x;
	add.s32 	%r3, %r1, %r2;
	mul.lo.s32 	%r94, %r91, %r90;
	setp.ge.u32 	%p8, %r3, %r94;
	@%p8 bra 	$L__BB0_18;
	div.u32 	%r98, %r3, %r90;
	add.s32 	%r99, %r98, -3;
	setp.gt.s32 	%p9, %r98, 2;
	setp.lt.u32 	%p10, %r99, %r91;
	and.pred  	%p1, %p9, %p10;
	add.s32 	%r100, %r98, -2;
	setp.gt.s32 	%p11, %r98, 1;
	setp.lt.u32 	%p12, %r100, %r91;
	and.pred  	%p2, %p11, %p12;
	add.s32 	%r101, %r98, -1;
	setp.gt.s32 	%p13, %r98, 0;
	setp.lt.u32 	%p14, %r101, %r91;
	and.pred  	%p3, %p13, %p14;
	setp.gt.s32 	%p15, %r98, -1;
	setp.lt.u32 	%p16, %r98, %r91;
	and.pred  	%p4, %p15, %p16;
	add.s32 	%r102, %r98, 1;
	setp.gt.s32 	%p17, %r98, -2;
	setp.lt.u32 	%p18, %r102, %r91;
	and.pred  	%p5, %p17, %p18;
	add.s32 	%r103, %r98, 2;
	setp.gt.s32 	%p19, %r98, -3;
	setp.lt.u32 	%p20, %r103, %r91;
	and.pred  	%p6, %p19, %p20;
	add.s32 	%r104, %r98, 3;
	setp.gt.s32 	%p21, %r98, -4;
	setp.lt.u32 	%p22, %r104, %r91;
	and.pred  	%p7, %p21, %p22;
	mul.lo.s32 	%r105, %r90, 3;
	mul.lo.s32 	%r106, %r2, 3;
	mad.lo.s32 	%r156, %r1, 3, %r106;
	sub.s32 	%r158, %r156, %r105;
	mul.lo.s32 	%r107, %r90, 6;
	sub.s32 	%r157, %r156, %r107;
	mul.lo.s32 	%r108, %r90, 9;
	add.s32 	%r155, %r156, %r108;
	add.s32 	%r154, %r156, %r107;
	add.s32 	%r153, %r156, %r105;
	sub.s32 	%r152, %r156, %r108;
	mul.lo.s32 	%r109, %r98, %r90;
	sub.s32 	%r11, %r3, %r109;
	mov.b32 	%r167, 0;
	mov.b32 	%r159, -3;
	mov.b32 	%r151, -9;
	mov.u32 	%r166, %r167;
	mov.u32 	%r165, %r167;
	mov.u32 	%r164, %r167;
$L__BB0_2:
	add.s32 	%r110, %r159, %r11;
	setp.gt.s32 	%p23, %r110, -1;
	setp.lt.u32 	%p24, %r110, %r90;
	and.pred  	%p25, %p23, %p24;
	and.pred  	%p26, %p25, %p1;
	not.pred 	%p27, %p26;
	@%p27 bra 	$L__BB0_4;
	add.s32 	%r111, %r152, -9;
	cvt.s64.s32 	%rd4, %r111;
	add.s64 	%rd5, %rd1, %rd4;
	ld.global.u8 	%r112, [%rd5];
	add.s32 	%r164, %r164, %r112;
	ld.global.u8 	%r113, [%rd5+1];
	add.s32 	%r165, %r165, %r113;
	ld.global.u8 	%r114, [%rd5+2];
	add.s32 	%r166, %r166, %r114;
	add.s32 	%r167, %r167, 1;
$L__BB0_4:
	setp.gt.s32 	%p28, %r110, -1;
	setp.lt.u32 	%p29, %r110, %r90;
	and.pred  	%p30, %p28, %p29;
	and.pred  	%p31, %p30, %p2;
	not.pred 	%p32, %p31;
	@%p32 bra 	$L__BB0_6;
	add.s32 	%r116, %r157, -9;
	cvt.s64.s32 	%rd6, %r116;
	add.s64 	%rd7, %rd1, %rd6;
	ld.global.u8 	%r117, [%rd7];
	add.s32 	%r164, %r164, %r117;
	ld.global.u8 	%r118, [%rd7+1];
	add.s32 	%r165, %r165, %r118;
	ld.global.u8 	%r119, [%rd7+2];
	add.s32 	%r166, %r166, %r119;
	add.s32 	%r167, %r167, 1;
$L__BB0_6:
	setp.gt.s32 	%p33, %r110, -1;
	setp.lt.u32 	%p34, %r110, %r90;
	and.pred  	%p35, %p33, %p34;
	and.pred  	%p36, %p35, %p3;
	not.pred 	%p37, %p36;
	@%p37 bra 	$L__BB0_8;
	add.s32 	%r121, %r158, -9;
	cvt.s64.s32 	%rd8, %r121;
	add.s64 	%rd9, %rd1, %rd8;
	ld.global.u8 	%r122, [%rd9];
	add.s32 	%r164, %r164, %r122;
	ld.global.u8 	%r123, [%rd9+1];
	add.s32 	%r165, %r165, %r123;
	ld.global.u8 	%r124, [%rd9+2];
	add.s32 	%r166, %r166, %r124;
	add.s32 	%r167, %r167, 1;
$L__BB0_8:
	setp.gt.s32 	%p38, %r110, -1;
	setp.lt.u32 	%p39, %r110, %r90;
	and.pred  	%p40, %p38, %p39;
	and.pred  	%p41, %p40, %p4;
	not.pred 	%p42, %p41;
	@%p42 bra 	$L__BB0_10;
	add.s32 	%r126, %r156, -9;
	cvt.s64.s32 	%rd10, %r126;
	add.s64 	%rd11, %rd1, %rd10;
	ld.global.u8 	%r127, [%rd11];
	add.s32 	%r164, %r164, %r127;
	ld.global.u8 	%r128, [%rd11+1];
	add.s32 	%r165, %r165, %r128;
	ld.global.u8 	%r129, [%rd11+2];
	add.s32 	%r166, %r166, %r129;
	add.s32 	%r167, %r167, 1;
$L__BB0_10:
	setp.gt.s32 	%p43, %r110, -1;
	setp.lt.u32 	%p44, %r110, %r90;
	and.pred  	%p45, %p43, %p44;
	and.pred  	%p46, %p45, %p5;
	not.pred 	%p47, %p46;
	@%p47 bra 	$L__BB0_12;
	add.s32 	%r131, %r153, -9;
	cvt.s64.s32 	%rd12, %r131;
	add.s64 	%rd13, %rd1, %rd12;
	ld.global.u8 	%r132, [%rd13];
	add.s32 	%r164, %r164, %r132;
	ld.global.u8 	%r133, [%rd13+1];
	add.s32 	%r165, %r165, %r133;
	ld.global.u8 	%r134, [%rd13+2];
	add.s32 	%r166, %r166, %r134;
	add.s32 	%r167, %r167, 1;
$L__BB0_12:
	setp.gt.s32 	%p48, %r110, -1;
	setp.lt.u32 	%p49, %r110, %r90;
	and.pred  	%p50, %p48, %p49;
	and.pred  	%p51, %p50, %p6;
	not.pred 	%p52, %p51;
	@%p52 bra 	$L__BB0_14;
	add.s32 	%r136, %r154, -9;
	cvt.s64.s32 	%rd14, %r136;
	add.s64 	%rd15, %rd1, %rd14;
	ld.global.u8 	%r137, [%rd15];
	add.s32 	%r164, %r164, %r137;
	ld.global.u8 	%r138, [%rd15+1];
	add.s32 	%r165, %r165, %r138;
	ld.global.u8 	%r139, [%rd15+2];
	add.s32 	%r166, %r166, %r139;
	add.s32 	%r167, %r167, 1;
$L__BB0_14:
	setp.gt.s32 	%p53, %r110, -1;
	setp.lt.u32 	%p54, %r110, %r90;
	and.pred  	%p55, %p53, %p54;
	and.pred  	%p56, %p55, %p7;
	not.pred 	%p57, %p56;
	@%p57 bra 	$L__BB0_16;
	add.s32 	%r141, %r155, -9;
	cvt.s64.s32 	%rd16, %r141;
	add.s64 	%rd17, %rd1, %rd16;
	ld.global.u8 	%r142, [%rd17];
	add.s32 	%r164, %r164, %r142;
	ld.global.u8 	%r143, [%rd17+1];
	add.s32 	%r165, %r165, %r143;
	ld.global.u8 	%r144, [%rd17+2];
	add.s32 	%r166, %r166, %r144;
	add.s32 	%r167, %r167, 1;
$L__BB0_16:
	add.s32 	%r159, %r159, 1;
	add.s32 	%r158, %r158, 3;
	add.s32 	%r157, %r157, 3;
	add.s32 	%r156, %r156, 3;
	add.s32 	%r155, %r155, 3;
	add.s32 	%r154, %r154, 3;
	add.s32 	%r153, %r153, 3;
	add.s32 	%r152, %r152, 3;
	add.s32 	%r151, %r151, 3;
	setp.ne.s32 	%p58, %r151, 12;
	@%p58 bra 	$L__BB0_2;
	cvta.to.global.u64 	%rd18, %rd2;
	div.u32 	%r145, %r164, %r167;
	mul.lo.s32 	%r146, %r3, 3;
	cvt.u64.u32 	%rd19, %r146;
	add.s64 	%rd20, %rd18, %rd19;
	st.global.u8 	[%rd20], %r145;
	div.u32 	%r147, %r165, %r167;
	add.s32 	%r148, %r146, 1;
	cvt.u64.u32 	%rd21, %r148;
	add.s64 	%rd22, %rd18, %rd21;
	st.global.u8 	[%rd22], %r147;
	div.u32 	%r149, %r166, %r167;
	add.s32 	%r150, %r146, 2;
	cvt.u64.u32 	%rd23, %r150;
	add.s64 	%rd24, %rd18, %rd23;
	st.global.u8 	[%rd24], %r149;
$L__BB0_18:
	ret;

}
	// .globl	overlay
.visible .entry overlay(
	.param .u64 .ptr .align 1 overlay_param_0,
	.param .u64 .ptr .align 1 overlay_param_1,
	.param .u64 .ptr .align 1 overlay_param_2,
	.param .u32 overlay_param_3,
	.param .u32 overlay_param_4,
	.param .u32 overlay_param_5
)
{
	.reg .pred 	%p<2>;
	.reg .b16 	%rs<2>;
	.reg .b32 	%r<8>;
	.reg .b64 	%rd<9>;

	ld.param.u64 	%rd1, [overlay_param_0];
	ld.param.u64 	%rd2, [overlay_param_1];
	ld.param.u32 	%r2, [overlay_param_5];
	cvta.to.global.u64 	%rd3, %rd2;
	mov.u32 	%r3, %ctaid.x;
	mov.u32 	%r4, %ntid.x;
	mov.u32 	%r5, %tid.x;
	mad.lo.s32 	%r1, %r3, %r4, %r5;
	cvt.u64.u32 	%rd4, %r1;
	add.s64 	%rd5, %rd3, %rd4;
	ld.global.u8 	%rs1, [%rd5];
	cvt.u32.u16 	%r6, %rs1;
	and.b32  	%r7, %r6, 255;
	setp.eq.s32 	%p1, %r2, %r7;
	@%p1 bra 	$L__BB1_2;
	cvta.to.global.u64 	%rd7, %rd1;
	add.s64 	%rd8, %rd7, %rd4;
	st.global.u8 	[%rd8], %rs1;
$L__BB1_2:
	ret;

}


// ===== COMPILED SASS (sm_100) =====

	.target	sm_100

	.elftype	@"ET_EXEC"


//--------------------- .note.nv.tkinfo           --------------------------
	.section	.note.nv.tkinfo,"",@"SHT_NOTE"
	.sectionflags	@"SHF_NOTE_NV_TKINFO"
	.tkinfo
        /*0018*/ 	.word	0x00000002
        /*0030*/ 	.string	""
        /*0030*/ 	.string	"ptxas"
        /*0030*/ 	.string	"Cuda compilation tools, release 13.0, V13.0.88"
        /*0030*/ 	.string	"Build cuda_13.0.r13.0/compiler.36424714_0"
        /*0030*/ 	.string	"-arch sm_100 -m 64 "



//--------------------- .note.nv.cuinfo           --------------------------
	.section	.note.nv.cuinfo,"",@"SHT_NOTE"
	.sectionflags	@"SHF_NOTE_NV_CUINFO"
        /*0018*/ 	.short	0x0002
        /*001a*/ 	.short	0x0064
        /*001c*/ 	.short	0x0082
	.zero		2


//--------------------- .nv.info                  --------------------------
	.section	.nv.info,"",@"SHT_CUDA_INFO"
	.align	4


	//----- nvinfo : EIATTR_REGCOUNT
	.align		4
        /*0000*/ 	.byte	0x04, 0x2f
        /*0002*/ 	.short	(.L_1 - .L_0)
	.align		4
.L_0:
        /*0004*/ 	.word	index@(blur)
        /*0008*/ 	.word	0x00000028


	//----- nvinfo : EIATTR_FRAME_SIZE
	.align		4
.L_1:
        /*000c*/ 	.byte	0x04, 0x11
        /*000e*/ 	.short	(.L_3 - .L_2)
	.align		4
.L_2:
        /*0010*/ 	.word	index@(blur)
        /*0014*/ 	.word	0x00000000


	//----- nvinfo : EIATTR_REGCOUNT
	.align		4
.L_3:
        /*0018*/ 	.byte	0x04, 0x2f
        /*001a*/ 	.short	(.L_5 - .L_4)
	.align		4
.L_4:
        /*001c*/ 	.word	index@(overlay)
        /*0020*/ 	.word	0x00000008


	//----- nvinfo : EIATTR_FRAME_SIZE
	.align		4
.L_5:
        /*0024*/ 	.byte	0x04, 0x11
        /*0026*/ 	.short	(.L_7 - .L_6)
	.align		4
.L_6:
        /*0028*/ 	.word	index@(overlay)
        /*002c*/ 	.word	0x00000000


	//----- nvinfo : EIATTR_MIN_STACK_SIZE
	.align		4
.L_7:
        /*0030*/ 	.byte	0x04, 0x12
        /*0032*/ 	.short	(.L_9 - .L_8)
	.align		4
.L_8:
        /*0034*/ 	.word	index@(overlay)
        /*0038*/ 	.word	0x00000000


	//----- nvinfo : EIATTR_MIN_STACK_SIZE
	.align		4
.L_9:
        /*003c*/ 	.byte	0x04, 0x12
        /*003e*/ 	.short	(.L_11 - .L_10)
	.align		4
.L_10:
        /*0040*/ 	.word	index@(blur)
        /*0044*/ 	.word	0x00000000
.L_11:


//--------------------- .nv.compat                --------------------------
	.section	.nv.compat,"",@"SHT_CUDA_COMPAT_INFO"
	.align	4
        /*0000*/ 	.byte	0x02, 0x09, 0x00, 0x00, 0x02, 0x02, 0x01, 0x00, 0x02, 0x05, 0x05, 0x00, 0x03, 0x07, 0x01, 0x01
        /*0010*/ 	.byte	0x02, 0x03, 0x00, 0x00, 0x02, 0x06, 0x01, 0x00, 0x04, 0x0b, 0x08, 0x00, 0x09, 0x00, 0x00, 0x00
        /*0020*/ 	.byte	0x00, 0x00, 0x00, 0x00


//--------------------- .nv.info.overlay          --------------------------
	.section	.nv.info.overlay,"",@"SHT_CUDA_INFO"
	.sectionflags	@""
	.align	4


	//----- nvinfo : EIATTR_CUDA_API_VERSION
	.align		4
        /*0000*/ 	.byte	0x04, 0x37
        /*0002*/ 	.short	(.L_13 - .L_12)
.L_12:
        /*0004*/ 	.word	0x00000082


	//----- nvinfo : EIATTR_KPARAM_INFO
	.align		4
.L_13:
        /*0008*/ 	.byte	0x04, 0x17
        /*000a*/ 	.short	(.L_15 - .L_14)
.L_14:
        /*000c*/ 	.word	0x00000000
        /*0010*/ 	.short	0x0005
        /*0012*/ 	.short	0x0020
        /*0014*/ 	.byte	0x00, 0xf0, 0x11, 0x00


	//----- nvinfo : EIATTR_KPARAM_INFO
	.align		4
.L_15:
        /*0018*/ 	.byte	0x04, 0x17
        /*001a*/ 	.short	(.L_17 - .L_16)
.L_16:
        /*001c*/ 	.word	0x00000000
        /*0020*/ 	.short	0x0004
        /*0022*/ 	.short	0x001c
        /*0024*/ 	.byte	0x00, 0xf0, 0x11, 0x00


	//----- nvinfo : EIATTR_KPARAM_INFO
	.align		4
.L_17:
        /*0028*/ 	.byte	0x04, 0x17
        /*002a*/ 	.short	(.L_19 - .L_18)
.L_18:
        /*002c*/ 	.word	0x00000000
        /*0030*/ 	.short	0x0003
        /*0032*/ 	.short	0x0018
        /*0034*/ 	.byte	0x00, 0xf0, 0x11, 0x00


	//----- nvinfo : EIATTR_KPARAM_INFO
	.align		4
.L_19:
        /*0038*/ 	.byte	0x04, 0x17
        /*003a*/ 	.short	(.L_21 - .L_20)
.L_20:
        /*003c*/ 	.word	0x00000000
        /*0040*/ 	.short	0x0002
        /*0042*/ 	.short	0x0010
        /*0044*/ 	.byte	0x00, 0xf5, 0x21, 0x00


	//----- nvinfo : EIATTR_KPARAM_INFO
	.align		4
.L_21:
        /*0048*/ 	.byte	0x04, 0x17
        /*004a*/ 	.short	(.L_23 - .L_22)
.L_22:
        /*004c*/ 	.word	0x00000000
        /*0050*/ 	.short	0x0001
        /*0052*/ 	.short	0x0008
        /*0054*/ 	.byte	0x00, 0xf5, 0x21, 0x00


	//----- nvinfo : EIATTR_KPARAM_INFO
	.align		4
.L_23:
        /*0058*/ 	.byte	0x04, 0x17
        /*005a*/ 	.short	(.L_25 - .L_24)
.L_24:
        /*005c*/ 	.word	0x00000000
        /*0060*/ 	.short	0x0000
        /*0062*/ 	.short	0x0000
        /*0064*/ 	.byte	0x00, 0xf5, 0x21, 0x00


	//----- nvinfo : EIATTR_SPARSE_MMA_MASK
	.align		4
.L_25:
        /*0068*/ 	.byte	0x03, 0x50
        /*006a*/ 	.short	0x0000


	//----- nvinfo : EIATTR_MAXREG_COUNT
	.align		4
        /*006c*/ 	.byte	0x03, 0x1b
        /*006e*/ 	.short	0x00ff


	//----- nvinfo : EIATTR_MERCURY_ISA_VERSION
	.align		4
        /*0070*/ 	.byte	0x03, 0x5f
        /*0072*/ 	.short	0x0101


	//----- nvinfo : EIATTR_VRC_CTA_INIT_COUNT
	.align		4
        /*0074*/ 	.byte	0x02, 0x4a
	.zero		1
	.zero		1


	//----- nvinfo : EIATTR_EXIT_INSTR_OFFSETS
	.align		4
        /*0078*/ 	.byte	0x04, 0x1c
        /*007a*/ 	.short	(.L_27 - .L_26)


	//   ....[0]....
.L_26:
        /*007c*/ 	.word	0x000000c0


	//   ....[1]....
        /*0080*/ 	.word	0x00000110


	//----- nvinfo : EIATTR_CBANK_PARAM_SIZE
	.align		4
.L_27:
        /*0084*/ 	.byte	0x03, 0x19
        /*0086*/ 	.short	0x0024


	//----- nvinfo : EIATTR_PARAM_CBANK
	.align		4
        /*0088*/ 	.byte	0x04, 0x0a
        /*008a*/ 	.short	(.L_29 - .L_28)
	.align		4
.L_28:
        /*008c*/ 	.word	index@(.nv.constant0.overlay)
        /*0090*/ 	.short	0x0380
        /*0092*/ 	.short	0x0024


	//----- nvinfo : EIATTR_SW_WAR
	.align		4
.L_29:
        /*0094*/ 	.byte	0x04, 0x36
        /*0096*/ 	.short	(.L_31 - .L_30)
.L_30:
        /*0098*/ 	.word	0x00000008
.L_31:


//--------------------- .nv.info.blur             --------------------------
	.section	.nv.info.blur,"",@"SHT_CUDA_INFO"
	.sectionflags	@""
	.align	4


	//----- nvinfo : EIATTR_CUDA_API_VERSION
	.align		4
        /*0000*/ 	.byte	0x04, 0x37
        /*0002*/ 	.short	(.L_33 - .L_32)
.L_32:
        /*0004*/ 	.word	0x00000082


	//----- nvinfo : EIATTR_KPARAM_INFO
	.align		4
.L_33:
        /*0008*/ 	.byte	0x04, 0x17
        /*000a*/ 	.short	(.L_35 - .L_34)
.L_34:
        /*000c*/ 	.word	0x00000000
        /*0010*/ 	.short	0x0003
        /*0012*/ 	.short	0x0014
        /*0014*/ 	.byte	0x00, 0xf0, 0x11, 0x00


	//----- nvinfo : EIATTR_KPARAM_INFO
	.align		4
.L_35:
        /*0018*/ 	.byte	0x04, 0x17
        /*001a*/ 	.short	(.L_37 - .L_36)
.L_36:
        /*001c*/ 	.word	0x00000000
        /*0020*/ 	.short	0x0002
        /*0022*/ 	.short	0x0010
        /*0024*/ 	.byte	0x00, 0xf0, 0x11, 0x00


	//----- nvinfo : EIATTR_KPARAM_INFO
	.align		4
.L_37:
        /*0028*/ 	.byte	0x04, 0x17
        /*002a*/ 	.short	(.L_39 - .L_38)
.L_38:
        /*002c*/ 	.word	0x00000000
        /*0030*/ 	.short	0x0001
        /*0032*/ 	.short	0x0008
        /*0034*/ 	.byte	0x00, 0xf5, 0x21, 0x00


	//----- nvinfo : EIATTR_KPARAM_INFO
	.align		4
.L_39:
        /*0038*/ 	.byte	0x04, 0x17
        /*003a*/ 	.short	(.L_41 - .L_40)
.L_40:
        /*003c*/ 	.word	0x00000000
        /*0040*/ 	.short	0x0000
        /*0042*/ 	.short	0x0000
        /*0044*/ 	.byte	0x00, 0xf5, 0x21, 0x00


	//----- nvinfo : EIATTR_SPARSE_MMA_MASK
	.align		4
.L_41:
        /*0048*/ 	.byte	0x03, 0x50
        /*004a*/ 	.short	0x0000


	//----- nvinfo : EIATTR_MAXREG_COUNT
	.align		4
        /*004c*/ 	.byte	0x03, 0x1b
        /*004e*/ 	.short	0x00ff


	//----- nvinfo : EIATTR_MERCURY_ISA_VERSION
	.align		4
        /*0050*/ 	.byte	0x03, 0x5f
        /*0052*/ 	.short	0x0101


	//----- nvinfo : EIATTR_VRC_CTA_INIT_COUNT
	.align		4
        /*0054*/ 	.byte	0x02, 0x4a
	.zero		1
	.zero		1


	//----- nvinfo : EIATTR_EXIT_INSTR_OFFSETS
	.align		4
        /*0058*/ 	.byte	0x04, 0x1c
        /*005a*/ 	.short	(.L_43 - .L_42)


	//   ....[0]....
.L_42:
        /*005c*/ 	.word	0x00000080


	//   ....[1]....
        /*0060*/ 	.word	0x00000e60


	//----- nvinfo : EIATTR_CBANK_PARAM_SIZE
	.align		4
.L_43:
        /*0064*/ 	.byte	0x03, 0x19
        /*0066*/ 	.short	0x0018


	//----- nvinfo : EIATTR_PARAM_CBANK
	.align		4
        /*0068*/ 	.byte	0x04, 0x0a
        /*006a*/ 	.short	(.L_45 - .L_44)
	.align		4
.L_44:
        /*006c*/ 	.word	index@(.nv.constant0.blur)
        /*0070*/ 	.short	0x0380
        /*0072*/ 	.short	0x0018


	//----- nvinfo : EIATTR_SW_WAR
	.align		4
.L_45:
        /*0074*/ 	.byte	0x04, 0x36
        /*0076*/ 	.short	(.L_47 - .L_46)
.L_46:
        /*0078*/ 	.word	0x00000008
.L_47:


//--------------------- .nv.callgraph             --------------------------
	.section	.nv.callgraph,"",@"SHT_CUDA_CALLGRAPH"
	.align	4
	.sectionentsize	8
	.align		4
        /*0000*/ 	.word	0x00000000
	.align		4
        /*0004*/ 	.word	0xffffffff
	.align		4
        /*0008*/ 	.word	0x00000000
	.align		4
        /*000c*/ 	.word	0xfffffffe
	.align		4
        /*0010*/ 	.word	0x00000000
	.align		4
        /*0014*/ 	.word	0xfffffffd
	.align		4
        /*0018*/ 	.word	0x00000000
	.align		4
        /*001c*/ 	.word	0xfffffffc


//--------------------- .text.overlay             --------------------------
	.section	.text.overlay,"ax",@progbits
	.align	128
        .global         overlay
        .type           overlay,@function
        .size           overlay,(.L_x_3 - overlay)
        .other          overlay,@"STO_CUDA_ENTRY STV_DEFAULT"
overlay:
.text.overlay:
[----:B------:R-:W-:Y:S01]  /*0000*/  LDC R1, c[0x0][0x37c] ;  /* 0x0000df00ff017b82 */ /* 0x000fe20000000800 */
[----:B------:R-:W0:Y:S07]  /*0010*/  S2R R3, SR_TID.X ;  /* 0x0000000000037919 */ /* 0x000e2e0000002100 */
[----:B------:R-:W0:Y:S01]  /*0020*/  S2UR UR6, SR_CTAID.X ;  /* 0x00000000000679c3 */ /* 0x000e220000002500 */
[----:B------:R-:W1:Y:S01]  /*0030*/  LDCU.64 UR8, c[0x0][0x388] ;  /* 0x00007100ff0877ac */ /* 0x000e620008000a00 */
[----:B------:R-:W2:Y:S06]  /*0040*/  LDCU.64 UR4, c[0x0][0x358] ;  /* 0x00006b00ff0477ac */ /* 0x000eac0008000a00 */
[----:B------:R-:W0:Y:S02]  /*0050*/  LDC R0, c[0x0][0x360] ;  /* 0x0000d800ff007b82 */ /* 0x000e240000000800 */
[----:B0-----:R-:W-:Y:S01]  /*0060*/  IMAD R0, R0, UR6, R3 ;  /* 0x0000000600007c24 */ /* 0x001fe2000f8e0203 */
[----:B------:R-:W0:Y:S04]  /*0070*/  LDCU UR6, c[0x0][0x3a0] ;  /* 0x00007400ff0677ac */ /* 0x000e280008000800 */
[----:B-1----:R-:W-:-:S05]  /*0080*/  IADD3 R2, P0, PT, R0, UR8, RZ ;  /* 0x0000000800027c10 */ /* 0x002fca000ff1e0ff */
[----:B------:R-:W-:-:S05]  /*0090*/  IMAD.X R3, RZ, RZ, UR9, P0 ;  /* 0x00000009ff037e24 */ /* 0x000fca00080e06ff */
[----:B--2---:R-:W0:Y:S02]  /*00a0*/  LDG.E.U8 R5, desc[UR4][R2.64] ;  /* 0x0000000402057981 */ /* 0x004e24000c1e1100 */
[----:B0-----:R-:W-:-:S13]  /*00b0*/  ISETP.NE.AND P0, PT, R5, UR6, PT ;  /* 0x0000000605007c0c */ /* 0x001fda000bf05270 */
[----:B------:R-:W-:Y:S05]  /*00c0*/  @!P0 EXIT ;  /* 0x000000000000894d */ /* 0x000fea0003800000 */
[----:B------:R-:W0:Y:S02]  /*00d0*/  LDCU.64 UR6, c[0x0][0x380] ;  /* 0x00007000ff0677ac */ /* 0x000e240008000a00 */
[----:B0-----:R-:W-:-:S05]  /*00e0*/  IADD3 R2, P0, PT, R0, UR6, RZ ;  /* 0x0000000600027c10 */ /* 0x001fca000ff1e0ff */
[----:B------:R-:W-:-:S05]  /*00f0*/  IMAD.X R3, RZ, RZ, UR7, P0 ;  /* 0x00000007ff037e24 */ /* 0x000fca00080e06ff */
[----:B------:R-:W-:Y:S01]  /*0100*/  STG.E.U8 desc[UR4][R2.64], R5 ;  /* 0x0000000502007986 */ /* 0x000fe2000c101104 */
[----:B------:R-:W-:Y:S05]  /*0110*/  EXIT ;  /* 0x000000000000794d */ /* 0x000fea0003800000 */
.L_x_0:
[----:B------:R-:W-:-:S00]  /*0120*/  BRA `(.L_x_0) ;  /* 0xfffffffc00fc7947 */ /* 0x000fc0000383ffff */
[----:B------:R-:W-:-:S00]  /*0130*/  NOP ;  /* 0x0000000000007918 */ /* 0x000fc00000000000 */
        /* <DEDUP_REMOVED lines=12> */
.L_x_3:


//--------------------- .text.blur                --------------------------
	.section	.text.blur,"ax",@progbits
	.align	128
        .global         blur
        .type           blur,@function
        .size           blur,(.L_x_4 - blur)
        .other          blur,@"STO_CUDA_ENTRY STV_DEFAULT"
blur:
.text.blur:
[----:B------:R-:W-:Y:S01]  /*0000*/  LDC R1, c[0x0][0x37c] ;  /* 0x0000df00ff017b82 */ /* 0x000fe20000000800 */
[----:B------:R-:W0:Y:S07]  /*0010*/  S2R R0, SR_TID.X ;  /* 0x0000000000007919 */ /* 0x000e2e0000002100 */
[----:B------:R-:W0:Y:S08]  /*0020*/  S2UR UR4, SR_CTAID.X ;  /* 0x00000000000479c3 */ /* 0x000e300000002500 */
[----:B------:R-:W0:Y:S08]  /*0030*/  LDC R3, c[0x0][0x360] ;  /* 0x0000d800ff037b82 */ /* 0x000e300000000800 */
[----:B------:R-:W1:Y:S01]  /*0040*/  LDC.64 R8, c[0x0][0x390] ;  /* 0x0000e400ff087b82 */ /* 0x000e620000000a00 */
[----:B0-----:R-:W-:-:S02]  /*0050*/  IMAD R3, R3, UR4, R0 ;  /* 0x0000000403037c24 */ /* 0x001fc4000f8e0200 */
[----:B-1----:R-:W-:-:S05]  /*0060*/  IMAD R0, R9, R8, RZ ;  /* 0x0000000809007224 */ /* 0x002fca00078e02ff */
[----:B------:R-:W-:-:S13]  /*0070*/  ISETP.GE.U32.AND P0, PT, R3, R0, PT ;  /* 0x000000000300720c */ /* 0x000fda0003f06070 */
[----:B------:R-:W-:Y:S05]  /*0080*/  @P0 EXIT ;  /* 0x000000000000094d */ /* 0x000fea0003800000 */
[----:B------:R-:W0:Y:S01]  /*0090*/  I2F.U32.RP R0, R8 ;  /* 0x0000000800007306 */ /* 0x000e220000209000 */
[----:B------:R-:W-:Y:S01]  /*00a0*/  ISETP.NE.U32.AND P2, PT, R8, RZ, PT ;  /* 0x000000ff0800720c */ /* 0x000fe20003f45070 */
[----:B------:R-:W-:Y:S01]  /*00b0*/  IMAD R11, R3, 0x3, RZ ;  /* 0x00000003030b7824 */ /* 0x000fe200078e02ff */
[----:B------:R-:W1:Y:S01]  /*00c0*/  LDCU.64 UR6, c[0x0][0x358] ;  /* 0x00006b00ff0677ac */ /* 0x000e620008000a00 */
[----:B------:R-:W-:Y:S02]  /*00d0*/  IMAD.MOV R24, RZ, RZ, -R8 ;  /* 0x000000ffff187224 */ /* 0x000fe400078e0a08 */
[----:B------:R-:W-:Y:S01]  /*00e0*/  IMAD.MOV.U32 R10, RZ, RZ, RZ ;  /* 0x000000ffff0a7224 */ /* 0x000fe200078e00ff */
[----:B------:R-:W2:Y:S01]  /*00f0*/  LDCU UR8, c[0x0][0x390] ;  /* 0x00007200ff0877ac */ /* 0x000ea20008000800 */
[C-C-:B------:R-:W-:Y:S02]  /*0100*/  IMAD R12, R24.reuse, 0x3, R11.reuse ;  /* 0x00000003180c7824 */ /* 0x140fe400078e020b */
[C-C-:B------:R-:W-:Y:S01]  /*0110*/  IMAD R13, R24.reuse, 0x6, R11.reuse ;  /* 0x00000006180d7824 */ /* 0x140fe200078e020b */
[----:B------:R-:W-:Y:S01]  /*0120*/  UMOV UR4, 0xfffffffd ;  /* 0xfffffffd00047882 */ /* 0x000fe20000000000 */
[----:B------:R-:W-:Y:S01]  /*0130*/  IMAD R24, R24, 0x9, R11 ;  /* 0x0000000918187824 */ /* 0x000fe200078e020b */
[----:B------:R-:W-:Y:S01]  /*0140*/  UMOV UR5, 0xfffffff7 ;  /* 0xfffffff700057882 */ /* 0x000fe20000000000 */
[----:B0-----:R-:W0:Y:S02]  /*0150*/  MUFU.RCP R0, R0 ;  /* 0x0000000000007308 */ /* 0x001e240000001000 */
[----:B0-----:R-:W-:-:S06]  /*0160*/  VIADD R4, R0, 0xffffffe ;  /* 0x0ffffffe00047836 */ /* 0x001fcc0000000000 */
[----:B------:R0:W3:Y:S02]  /*0170*/  F2I.FTZ.U32.TRUNC.NTZ R5, R4 ;  /* 0x0000000400057305 */ /* 0x0000e4000021f000 */
[----:B0-----:R-:W-:Y:S02]  /*0180*/  IMAD.MOV.U32 R4, RZ, RZ, RZ ;  /* 0x000000ffff047224 */ /* 0x001fe400078e00ff */
[----:B---3--:R-:W-:-:S04]  /*0190*/  IMAD.MOV R7, RZ, RZ, -R5 ;  /* 0x000000ffff077224 */ /* 0x008fc800078e0a05 */
[----:B------:R-:W-:-:S04]  /*01a0*/  IMAD R7, R7, R8, RZ ;  /* 0x0000000807077224 */ /* 0x000fc800078e02ff */
[----:B------:R-:W-:-:S04]  /*01b0*/  IMAD.HI.U32 R2, R5, R7, R4 ;  /* 0x0000000705027227 */ /* 0x000fc800078e0004 */
[----:B------:R-:W-:Y:S02]  /*01c0*/  IMAD R7, R8, 0x6, R11 ;  /* 0x0000000608077824 */ /* 0x000fe400078e020b */
[----:B------:R-:W-:-:S04]  /*01d0*/  IMAD.HI.U32 R2, R2, R3, RZ ;  /* 0x0000000302027227 */ /* 0x000fc800078e00ff */
[----:B------:R-:W-:-:S04]  /*01e0*/  IMAD.MOV R5, RZ, RZ, -R2 ;  /* 0x000000ffff057224 */ /* 0x000fc800078e0a02 */
[----:B------:R-:W-:-:S05]  /*01f0*/  IMAD R5, R8, R5, R3 ;  /* 0x0000000508057224 */ /* 0x000fca00078e0203 */
[----:B------:R-:W-:-:S13]  /*0200*/  ISETP.GE.U32.AND P0, PT, R5, R8, PT ;  /* 0x000000080500720c */ /* 0x000fda0003f06070 */
[----:B------:R-:W-:Y:S01]  /*0210*/  @P0 IMAD.IADD R5, R5, 0x1, -R8 ;  /* 0x0000000105050824 */ /* 0x000fe200078e0a08 */
[----:B------:R-:W-:-:S04]  /*0220*/  @P0 IADD3 R2, PT, PT, R2, 0x1, RZ ;  /* 0x0000000102020810 */ /* 0x000fc80007ffe0ff */
[----:B------:R-:W-:Y:S01]  /*0230*/  ISETP.GE.U32.AND P1, PT, R5, R8, PT ;  /* 0x000000080500720c */ /* 0x000fe20003f26070 */
[----:B------:R-:W-:-:S12]  /*0240*/  IMAD R5, R8, 0x9, R11 ;  /* 0x0000000908057824 */ /* 0x000fd800078e020b */
[----:B------:R-:W-:Y:S01]  /*0250*/  @P1 VIADD R2, R2, 0x1 ;  /* 0x0000000102021836 */ /* 0x000fe20000000000 */
[----:B------:R-:W-:-:S04]  /*0260*/  @!P2 LOP3.LUT R2, RZ, R8, RZ, 0x33, !PT ;  /* 0x00000008ff02a212 */ /* 0x000fc800078e33ff */
[CC--:B------:R-:W-:Y:S01]  /*0270*/  ISETP.GE.U32.AND P6, PT, R2.reuse, R9.reuse, PT ;  /* 0x000000090200720c */ /* 0x0c0fe20003fc6070 */
[C---:B------:R-:W-:Y:S02]  /*0280*/  VIADD R0, R2.reuse, 0xfffffffd ;  /* 0xfffffffd02007836 */ /* 0x040fe40000000000 */
[C---:B------:R-:W-:Y:S01]  /*0290*/  VIADD R6, R2.reuse, 0xffffffff ;  /* 0xffffffff02067836 */ /* 0x040fe20000000000 */
[C---:B------:R-:W-:Y:S01]  /*02a0*/  ISETP.GT.AND P6, PT, R2.reuse, -0x1, !P6 ;  /* 0xffffffff0200780c */ /* 0x040fe200077c4270 */
[----:B------:R-:W-:Y:S01]  /*02b0*/  VIADD R4, R2, 0xfffffffe ;  /* 0xfffffffe02047836 */ /* 0x000fe20000000000 */
[-C--:B------:R-:W-:Y:S01]  /*02c0*/  ISETP.GE.U32.AND P5, PT, R0, R9.reuse, PT ;  /* 0x000000090000720c */ /* 0x080fe20003fa6070 */
[----:B------:R-:W-:Y:S01]  /*02d0*/  VIADD R0, R2, 0x1 ;  /* 0x0000000102007836 */ /* 0x000fe20000000000 */
[-C--:B------:R-:W-:Y:S01]  /*02e0*/  ISETP.GE.U32.AND P3, PT, R6, R9.reuse, PT ;  /* 0x000000090600720c */ /* 0x080fe20003f66070 */
[----:B------:R-:W-:Y:S01]  /*02f0*/  VIADD R6, R2, 0x3 ;  /* 0x0000000302067836 */ /* 0x000fe20000000000 */
[----:B------:R-:W-:-:S02]  /*0300*/  ISETP.GE.U32.AND P4, PT, R4, R9, PT ;  /* 0x000000090400720c */ /* 0x000fc40003f86070 */
[----:B------:R-:W-:Y:S02]  /*0310*/  IADD3 R4, PT, PT, R2, 0x2, RZ ;  /* 0x0000000202047810 */ /* 0x000fe40007ffe0ff */
[-C--:B------:R-:W-:Y:S01]  /*0320*/  ISETP.GE.U32.AND P2, PT, R0, R9.reuse, PT ;  /* 0x000000090000720c */ /* 0x080fe20003f46070 */
[----:B------:R-:W-:Y:S01]  /*0330*/  HFMA2 R0, -RZ, RZ, 0, 0 ;  /* 0x00000000ff007431 */ /* 0x000fe200000001ff */
[-C--:B------:R-:W-:Y:S02]  /*0340*/  ISETP.GE.U32.AND P1, PT, R4, R9.reuse, PT ;  /* 0x000000090400720c */ /* 0x080fe40003f26070 */
[----:B------:R-:W-:Y:S01]  /*0350*/  ISETP.GE.U32.AND P0, PT, R6, R9, PT ;  /* 0x000000090600720c */ /* 0x000fe20003f06070 */
[----:B------:R-:W-:Y:S01]  /*0360*/  IMAD.MOV R6, RZ, RZ, -R2 ;  /* 0x000000ffff067224 */ /* 0x000fe200078e0a02 */
[C---:B------:R-:W-:Y:S02]  /*0370*/  ISETP.GT.AND P5, PT, R2.reuse, 0x2, !P5 ;  /* 0x000000020200780c */ /* 0x040fe40006fa4270 */
[----:B------:R-:W-:Y:S01]  /*0380*/  ISETP.GT.AND P4, PT, R2, 0x1, !P4 ;  /* 0x000000010200780c */ /* 0x000fe20006784270 */
[----:B------:R-:W-:Y:S01]  /*0390*/  IMAD R6, R8, R6, R3 ;  /* 0x0000000608067224 */ /* 0x000fe200078e0203 */
[----:B------:R-:W-:-:S02]  /*03a0*/  ISETP.GT.AND P3, PT, R2, RZ, !P3 ;  /* 0x000000ff0200720c */ /* 0x000fc40005f64270 */
[C---:B------:R-:W-:Y:S02]  /*03b0*/  ISETP.GT.AND P2, PT, R2.reuse, -0x2, !P2 ;  /* 0xfffffffe0200780c */ /* 0x040fe40005744270 */
[C---:B------:R-:W-:Y:S02]  /*03c0*/  ISETP.GT.AND P1, PT, R2.reuse, -0x3, !P1 ;  /* 0xfffffffd0200780c */ /* 0x040fe40004f24270 */
[----:B------:R-:W-:Y:S01]  /*03d0*/  ISETP.GT.AND P0, PT, R2, -0x4, !P0 ;  /* 0xfffffffc0200780c */ /* 0x000fe20004704270 */
[----:B------:R-:W-:Y:S01]  /*03e0*/  IMAD R2, R8, 0x3, R11 ;  /* 0x0000000308027824 */ /* 0x000fe200078e020b */
[----:B------:R-:W-:Y:S02]  /*03f0*/  P2R R17, PR, RZ, 0x40 ;  /* 0x00000040ff117803 */ /* 0x000fe40000000000 */
[----:B------:R-:W-:Y:S02]  /*0400*/  CS2R R8, SRZ ;  /* 0x0000000000087805 */ /* 0x000fe4000001ff00 */
[----:B------:R-:W-:-:S02]  /*0410*/  P2R R14, PR, RZ, 0x20 ;  /* 0x00000020ff0e7803 */ /* 0x000fc40000000000 */
[----:B------:R-:W-:Y:S02]  /*0420*/  P2R R15, PR, RZ, 0x10 ;  /* 0x00000010ff0f7803 */ /* 0x000fe40000000000 */
[----:B------:R-:W-:Y:S02]  /*0430*/  P2R R16, PR, RZ, 0x8 ;  /* 0x00000008ff107803 */ /* 0x000fe40000000000 */
[----:B------:R-:W-:Y:S02]  /*0440*/  P2R R22, PR, RZ, 0x4 ;  /* 0x00000004ff167803 */ /* 0x000fe40000000000 */
[----:B------:R-:W-:Y:S02]  /*0450*/  P2R R23, PR, RZ, 0x2 ;  /* 0x00000002ff177803 */ /* 0x000fe40000000000 */
[----:B-12---:R-:W-:-:S07]  /*0460*/  P2R R4, PR, RZ, 0x1 ;  /* 0x00000001ff047803 */ /* 0x006fce0000000000 */
.L_x_1:
[----:B------:R-:W-:Y:S01]  /*0470*/  VIADD R18, R6, UR4 ;  /* 0x0000000406127c36 */ /* 0x000fe20008000000 */
[----:B------:R-:W-:Y:S02]  /*0480*/  ISETP.NE.AND P1, PT, R14, RZ, PT ;  /* 0x000000ff0e00720c */ /* 0x000fe40003f25270 */
[----:B------:R-:W-:Y:S02]  /*0490*/  ISETP.NE.AND P2, PT, R15, RZ, PT ;  /* 0x000000ff0f00720c */ /* 0x000fe40003f45270 */
[----:B------:R-:W-:Y:S02]  /*04a0*/  ISETP.GE.U32.AND P0, PT, R18, UR8, PT ;  /* 0x0000000812007c0c */ /* 0x000fe4000bf06070 */
[----:B------:R-:W-:Y:S02]  /*04b0*/  ISETP.NE.AND P4, PT, R16, RZ, PT ;  /* 0x000000ff1000720c */ /* 0x000fe40003f85270 */
[----:B------:R-:W-:Y:S02]  /*04c0*/  ISETP.GT.AND P0, PT, R18, -0x1, !P0 ;  /* 0xffffffff1200780c */ /* 0x000fe40004704270 */
[----:B------:R-:W-:-:S02]  /*04d0*/  ISETP.NE.AND P3, PT, R17, RZ, PT ;  /* 0x000000ff1100720c */ /* 0x000fc40003f65270 */
[----:B------:R-:W-:Y:S02]  /*04e0*/  PLOP3.LUT P6, PT, P0, P1, PT, 0x80, 0x8 ;  /* 0x000000000008781c */ /* 0x000fe400007c3070 */
[----:B------:R-:W-:Y:S02]  /*04f0*/  PLOP3.LUT P5, PT, P0, P2, PT, 0x80, 0x8 ;  /* 0x000000000008781c */ /* 0x000fe400007a5070 */
[----:B------:R-:W-:Y:S02]  /*0500*/  PLOP3.LUT P4, PT, P0, P4, PT, 0x80, 0x8 ;  /* 0x000000000008781c */ /* 0x000fe40000789070 */
[----:B------:R-:W-:Y:S02]  /*0510*/  PLOP3.LUT P3, PT, P0, P3, PT, 0x80, 0x8 ;  /* 0x000000000008781c */ /* 0x000fe40000767070 */
[----:B------:R-:W-:Y:S02]  /*0520*/  ISETP.NE.AND P2, PT, R22, RZ, PT ;  /* 0x000000ff1600720c */ /* 0x000fe40003f45270 */
[----:B------:R-:W-:-:S02]  /*0530*/  P2R R28, PR, RZ, 0x40 ;  /* 0x00000040ff1c7803 */ /* 0x000fc40000000000 */
[----:B------:R-:W-:Y:S01]  /*0540*/  PLOP3.LUT P2, PT, P0, P2, PT, 0x80, 0x8 ;  /* 0x000000000008781c */ /* 0x000fe20000745070 */
[----:B------:R-:W0:Y:S01]  /*0550*/  @P6 LDC.64 R18, c[0x0][0x380] ;  /* 0x0000e000ff126b82 */ /* 0x000e220000000a00 */
[----:B------:R-:W-:Y:S01]  /*0560*/  @P6 VIADD R20, R24, 0xfffffff7 ;  /* 0xfffffff718146836 */ /* 0x000fe20000000000 */
[----:B------:R-:W-:Y:S02]  /*0570*/  P2R R25, PR, RZ, 0x20 ;  /* 0x00000020ff197803 */ /* 0x000fe40000000000 */
[----:B------:R-:W-:Y:S02]  /*0580*/  @P4 VIADD R29, R12, 0xfffffff7 ;  /* 0xfffffff70c1d4836 */ /* 0x000fe40000000000 */
[----:B0-----:R-:W-:-:S04]  /*0590*/  @P6 IADD3 R26, P1, PT, R20, R18, RZ ;  /* 0x00000012141a6210 */ /* 0x001fc80007f3e0ff */
[----:B------:R-:W-:Y:S01]  /*05a0*/  @P6 LEA.HI.X.SX32 R27, R20, R19, 0x1, P1 ;  /* 0x00000013141b6211 */ /* 0x000fe200008f0eff */
[----:B------:R-:W-:Y:S01]  /*05b0*/  @P5 VIADD R20, R13, 0xfffffff7 ;  /* 0xfffffff70d145836 */ /* 0x000fe20000000000 */
[----:B------:R-:W0:Y:S01]  /*05c0*/  @P5 LDC.64 R18, c[0x0][0x380] ;  /* 0x0000e000ff125b82 */ /* 0x000e220000000a00 */
[----:B------:R-:W-:-:S03]  /*05d0*/  ISETP.NE.AND P6, PT, R23, RZ, PT ;  /* 0x000000ff1700720c */ /* 0x000fc60003fc5270 */
[----:B0-----:R-:W-:-:S04]  /*05e0*/  @P5 IADD3 R18, P1, PT, R20, R18, RZ ;  /* 0x0000001214125210 */ /* 0x001fc80007f3e0ff */
[----:B------:R-:W-:Y:S02]  /*05f0*/  @P5 LEA.HI.X.SX32 R19, R20, R19, 0x1, P1 ;  /* 0x0000001314135211 */ /* 0x000fe400008f0eff */
[----:B------:R-:W0:Y:S01]  /*0600*/  @P4 LDC.64 R20, c[0x0][0x380] ;  /* 0x0000e000ff144b82 */ /* 0x000e220000000a00 */
[----:B------:R-:W-:Y:S02]  /*0610*/  ISETP.NE.AND P5, PT, R4, RZ, PT ;  /* 0x000000ff0400720c */ /* 0x000fe40003fa5270 */
[----:B0-----:R-:W-:-:S04]  /*0620*/  @P4 IADD3 R30, P1, PT, R29, R20, RZ ;  /* 0x000000141d1e4210 */ /* 0x001fc80007f3e0ff */
[----:B------:R-:W-:Y:S02]  /*0630*/  @P4 LEA.HI.X.SX32 R31, R29, R21, 0x1, P1 ;  /* 0x000000151d1f4211 */ /* 0x000fe400008f0eff */
[----:B------:R-:W0:Y:S01]  /*0640*/  @P3 LDC.64 R20, c[0x0][0x380] ;  /* 0x0000e000ff143b82 */ /* 0x000e220000000a00 */
[----:B------:R-:W-:-:S04]  /*0650*/  @P3 IADD3 R29, PT, PT, R11, -0x9, RZ ;  /* 0xfffffff70b1d3810 */ /* 0x000fc80007ffe0ff */
[----:B0-----:R-:W-:-:S04]  /*0660*/  @P3 IADD3 R32, P1, PT, R29, R20, RZ ;  /* 0x000000141d203210 */ /* 0x001fc80007f3e0ff */
[----:B------:R-:W-:Y:S01]  /*0670*/  @P3 LEA.HI.X.SX32 R33, R29, R21, 0x1, P1 ;  /* 0x000000151d213211 */ /* 0x000fe200008f0eff */
[----:B------:R-:W-:Y:S01]  /*0680*/  @P2 VIADD R29, R2, 0xfffffff7 ;  /* 0xfffffff7021d2836 */ /* 0x000fe20000000000 */
[----:B------:R-:W0:Y:S04]  /*0690*/  @P2 LDC.64 R20, c[0x0][0x380] ;  /* 0x0000e000ff142b82 */ /* 0x000e280000000a00 */
[----:B0-----:R-:W-:-:S04]  /*06a0*/  @P2 IADD3 R34, P1, PT, R29, R20, RZ ;  /* 0x000000141d222210 */ /* 0x001fc80007f3e0ff */
[----:B------:R-:W-:Y:S02]  /*06b0*/  @P2 LEA.HI.X.SX32 R35, R29, R21, 0x1, P1 ;  /* 0x000000151d232211 */ /* 0x000fe400008f0eff */
[----:B------:R-:W-:-:S13]  /*06c0*/  PLOP3.LUT P1, PT, P0, P6, PT, 0x80, 0x8 ;  /* 0x000000000008781c */ /* 0x000fda000072d070 */
[----:B------:R-:W0:Y:S01]  /*06d0*/  @P1 LDC.64 R20, c[0x0][0x380] ;  /* 0x0000e000ff141b82 */ /* 0x000e220000000a00 */
[----:B------:R-:W-:-:S05]  /*06e0*/  @P1 VIADD R29, R7, 0xfffffff7 ;  /* 0xfffffff7071d1836 */ /* 0x000fca0000000000 */
[----:B0-----:R-:W-:-:S04]  /*06f0*/  @P1 IADD3 R36, P6, PT, R29, R20, RZ ;  /* 0x000000141d241210 */ /* 0x001fc80007fde0ff */
[----:B------:R-:W-:Y:S02]  /*0700*/  @P1 LEA.HI.X.SX32 R37, R29, R21, 0x1, P6 ;  /* 0x000000151d251211 */ /* 0x000fe400030f0eff */
[----:B------:R-:W-:-:S13]  /*0710*/  ISETP.NE.AND P6, PT, R28, RZ, PT ;  /* 0x000000ff1c00720c */ /* 0x000fda0003fc5270 */
[----:B------:R-:W2:Y:S01]  /*0720*/  @P6 LDG.E.U8 R21, desc[UR6][R26.64] ;  /* 0x000000061a156981 */ /* 0x000ea2000c1e1100 */
[----:B------:R-:W-:-:S03]  /*0730*/  PLOP3.LUT P0, PT, P0, P5, PT, 0x80, 0x8 ;  /* 0x000000000008781c */ /* 0x000fc6000070b070 */
[----:B------:R-:W3:Y:S01]  /*0740*/  @P6 LDG.E.U8 R29, desc[UR6][R26.64+0x2] ;  /* 0x000002061a1d6981 */ /* 0x000ee2000c1e1100 */
[----:B--2---:R-:W-:-:S03]  /*0750*/  @P6 IMAD.IADD R0, R0, 0x1, R21 ;  /* 0x0000000100006824 */ /* 0x004fc600078e0215 */
[----:B------:R-:W2:Y:S06]  /*0760*/  @P6 LDG.E.U8 R21, desc[UR6][R26.64+0x1] ;  /* 0x000001061a156981 */ /* 0x000eac000c1e1100 */
[----:B------:R-:W-:Y:S01]  /*0770*/  @P0 IADD3 R28, PT, PT, R5, -0x9, RZ ;  /* 0xfffffff7051c0810 */ /* 0x000fe20007ffe0ff */
[----:B--2---:R-:W-:Y:S02]  /*0780*/  @P6 IMAD.IADD R10, R10, 0x1, R21 ;  /* 0x000000010a0a6824 */ /* 0x004fe400078e0215 */
[----:B------:R-:W0:Y:S02]  /*0790*/  @P0 LDC.64 R20, c[0x0][0x380] ;  /* 0x0000e000ff140b82 */ /* 0x000e240000000a00 */
[----:B0-----:R-:W-:-:S04]  /*07a0*/  @P0 IADD3 R20, P5, PT, R28, R20, RZ ;  /* 0x000000141c140210 */ /* 0x001fc80007fbe0ff */
[----:B------:R-:W-:Y:S02]  /*07b0*/  @P0 LEA.HI.X.SX32 R21, R28, R21, 0x1, P5 ;  /* 0x000000151c150211 */ /* 0x000fe400028f0eff */
[----:B------:R-:W-:-:S13]  /*07c0*/  ISETP.NE.AND P5, PT, R25, RZ, PT ;  /* 0x000000ff1900720c */ /* 0x000fda0003fa5270 */
[----:B------:R-:W2:Y:S04]  /*07d0*/  @P5 LDG.E.U8 R25, desc[UR6][R18.64] ;  /* 0x0000000612195981 */ /* 0x000ea8000c1e1100 */
[----:B------:R-:W4:Y:S01]  /*07e0*/  @P5 LDG.E.U8 R27, desc[UR6][R18.64+0x2] ;  /* 0x00000206121b5981 */ /* 0x000f22000c1e1100 */
[----:B--2---:R-:W-:-:S03]  /*07f0*/  @P5 IMAD.IADD R0, R0, 0x1, R25 ;  /* 0x0000000100005824 */ /* 0x004fc600078e0219 */
[----:B------:R-:W2:Y:S01]  /*0800*/  @P5 LDG.E.U8 R25, desc[UR6][R18.64+0x1] ;  /* 0x0000010612195981 */ /* 0x000ea2000c1e1100 */
[----:B---3--:R-:W-:-:S03]  /*0810*/  @P6 IMAD.IADD R8, R8, 0x1, R29 ;  /* 0x0000000108086824 */ /* 0x008fc600078e021d */
[----:B------:R-:W3:Y:S02]  /*0820*/  @P4 LDG.E.U8 R29, desc[UR6][R30.64+0x2] ;  /* 0x000002061e1d4981 */ /* 0x000ee4000c1e1100 */
[----:B----4-:R-:W-:Y:S02]  /*0830*/  @P5 IADD3 R8, PT, PT, R8, R27, RZ ;  /* 0x0000001b08085210 */ /* 0x010fe40007ffe0ff */
[----:B------:R-:W4:Y:S04]  /*0840*/  @P4 LDG.E.U8 R27, desc[UR6][R30.64+0x1] ;  /* 0x000001061e1b4981 */ /* 0x000f28000c1e1100 */
[----:B------:R-:W5:Y:S01]  /*0850*/  @P3 LDG.E.U8 R19, desc[UR6][R32.64] ;  /* 0x0000000620133981 */ /* 0x000f62000c1e1100 */
[----:B--2---:R-:W-:-:S03]  /*0860*/  @P5 IMAD.IADD R10, R10, 0x1, R25 ;  /* 0x000000010a0a5824 */ /* 0x004fc600078e0219 */
[----:B------:R-:W2:Y:S01]  /*0870*/  @P4 LDG.E.U8 R25, desc[UR6][R30.64] ;  /* 0x000000061e194981 */ /* 0x000ea2000c1e1100 */
[----:B----4-:R-:W-:-:S03]  /*0880*/  @P4 IMAD.IADD R10, R10, 0x1, R27 ;  /* 0x000000010a0a4824 */ /* 0x010fc600078e021b */
[----:B------:R-:W4:Y:S01]  /*0890*/  @P3 LDG.E.U8 R27, desc[UR6][R32.64+0x2] ;  /* 0x00000206201b3981 */ /* 0x000f22000c1e1100 */
[----:B--2---:R-:W-:-:S03]  /*08a0*/  @P4 IMAD.IADD R0, R0, 0x1, R25 ;  /* 0x0000000100004824 */ /* 0x004fc600078e0219 */
[----:B------:R-:W2:Y:S01]  /*08b0*/  @P3 LDG.E.U8 R25, desc[UR6][R32.64+0x1] ;  /* 0x0000010620193981 */ /* 0x000ea2000c1e1100 */
[----:B---3--:R-:W-:Y:S02]  /*08c0*/  @P4 IMAD.IADD R8, R8, 0x1, R29 ;  /* 0x0000000108084824 */ /* 0x008fe400078e021d */
[----:B-----5:R-:W-:Y:S02]  /*08d0*/  @P3 IMAD.IADD R0, R0, 0x1, R19 ;  /* 0x0000000100003824 */ /* 0x020fe400078e0213 */
[----:B------:R-:W3:Y:S01]  /*08e0*/  @P2 LDG.E.U8 R19, desc[UR6][R34.64] ;  /* 0x0000000622132981 */ /* 0x000ee2000c1e1100 */
[----:B----4-:R-:W-:-:S03]  /*08f0*/  @P3 IMAD.IADD R8, R8, 0x1, R27 ;  /* 0x0000000108083824 */ /* 0x010fc600078e021b */
[----:B------:R-:W4:Y:S01]  /*0900*/  @P2 LDG.E.U8 R27, desc[UR6][R34.64+0x2] ;  /* 0x00000206221b2981 */ /* 0x000f22000c1e1100 */
[----:B--2---:R-:W-:-:S03]  /*0910*/  @P3 IMAD.IADD R10, R10, 0x1, R25 ;  /* 0x000000010a0a3824 */ /* 0x004fc600078e0219 */
[----:B------:R-:W2:Y:S01]  /*0920*/  @P2 LDG.E.U8 R25, desc[UR6][R34.64+0x1] ;  /* 0x0000010622192981 */ /* 0x000ea2000c1e1100 */
[----:B---3--:R-:W-:-:S03]  /*0930*/  @P2 IADD3 R0, PT, PT, R0, R19, RZ ;  /* 0x0000001300002210 */ /* 0x008fc60007ffe0ff */
[----:B------:R-:W3:Y:S01]  /*0940*/  @P1 LDG.E.U8 R19, desc[UR6][R36.64] ;  /* 0x0000000624131981 */ /* 0x000ee2000c1e1100 */
[----:B----4-:R-:W-:-:S03]  /*0950*/  @P2 IMAD.IADD R8, R8, 0x1, R27 ;  /* 0x0000000108082824 */ /* 0x010fc600078e021b */
[----:B------:R-:W4:Y:S01]  /*0960*/  @P1 LDG.E.U8 R27, desc[UR6][R36.64+0x2] ;  /* 0x00000206241b1981 */ /* 0x000f22000c1e1100 */
[----:B--2---:R-:W-:-:S03]  /*0970*/  @P2 IMAD.IADD R10, R10, 0x1, R25 ;  /* 0x000000010a0a2824 */ /* 0x004fc600078e0219 */
[----:B------:R-:W2:Y:S01]  /*0980*/  @P1 LDG.E.U8 R25, desc[UR6][R36.64+0x1] ;  /* 0x0000010624191981 */ /* 0x000ea2000c1e1100 */
[----:B---3--:R-:W-:-:S03]  /*0990*/  @P1 IMAD.IADD R0, R0, 0x1, R19 ;  /* 0x0000000100001824 */ /* 0x008fc600078e0213 */
[----:B------:R-:W3:Y:S01]  /*09a0*/  @P0 LDG.E.U8 R19, desc[UR6][R20.64] ;  /* 0x0000000614130981 */ /* 0x000ee2000c1e1100 */
[----:B----4-:R-:W-:-:S03]  /*09b0*/  @P1 IMAD.IADD R8, R8, 0x1, R27 ;  /* 0x0000000108081824 */ /* 0x010fc600078e021b */
[----:B------:R-:W4:Y:S01]  /*09c0*/  @P0 LDG.E.U8 R27, desc[UR6][R20.64+0x2] ;  /* 0x00000206141b0981 */ /* 0x000f22000c1e1100 */
[----:B------:R-:W-:-:S04]  /*09d0*/  @P6 VIADD R9, R9, 0x1 ;  /* 0x0000000109096836 */ /* 0x000fc80000000000 */
[----:B------:R-:W-:Y:S01]  /*09e0*/  @P5 VIADD R9, R9, 0x1 ;  /* 0x0000000109095836 */ /* 0x000fe20000000000 */
[----:B--2---:R-:W-:Y:S02]  /*09f0*/  @P1 IADD3 R10, PT, PT, R10, R25, RZ ;  /* 0x000000190a0a1210 */ /* 0x004fe40007ffe0ff */
[----:B------:R-:W2:Y:S02]  /*0a00*/  @P0 LDG.E.U8 R25, desc[UR6][R20.64+0x1] ;  /* 0x0000010614190981 */ /* 0x000ea4000c1e1100 */
[----:B------:R-:W-:Y:S01]  /*0a10*/  @P4 IADD3 R9, PT, PT, R9, 0x1, RZ ;  /* 0x0000000109094810 */ /* 0x000fe20007ffe0ff */
[----:B------:R-:W-:-:S04]  /*0a20*/  UIADD3 UR5, UPT, UPT, UR5, 0x3, URZ ;  /* 0x0000000305057890 */ /* 0x000fc8000fffe0ff */
[----:B------:R-:W-:Y:S01]  /*0a30*/  @P3 VIADD R9, R9, 0x1 ;  /* 0x0000000109093836 */ /* 0x000fe20000000000 */
[----:B------:R-:W-:-:S03]  /*0a40*/  UISETP.NE.AND UP0, UPT, UR5, 0xc, UPT ;  /* 0x0000000c0500788c */ /* 0x000fc6000bf05270 */
[----:B------:R-:W-:-:S04]  /*0a50*/  @P2 VIADD R9, R9, 0x1 ;  /* 0x0000000109092836 */ /* 0x000fc80000000000 */
[----:B------:R-:W-:Y:S01]  /*0a60*/  @P1 VIADD R9, R9, 0x1 ;  /* 0x0000000109091836 */ /* 0x000fe20000000000 */
[----:B----4-:R-:W-:Y:S01]  /*0a70*/  @P0 IADD3 R8, PT, PT, R8, R27, RZ ;  /* 0x0000001b08080210 */ /* 0x010fe20007ffe0ff */
[----:B---3--:R-:W-:Y:S01]  /*0a80*/  @P0 IMAD.IADD R0, R0, 0x1, R19 ;  /* 0x0000000100000824 */ /* 0x008fe200078e0213 */
[----:B------:R-:W-:Y:S01]  /*0a90*/  IADD3 R11, PT, PT, R11, 0x3, RZ ;  /* 0x000000030b0b7810 */ /* 0x000fe20007ffe0ff */
[----:B------:R-:W-:Y:S02]  /*0aa0*/  @P0 VIADD R9, R9, 0x1 ;  /* 0x0000000109090836 */ /* 0x000fe40000000000 */
[----:B------:R-:W-:Y:S02]  /*0ab0*/  VIADD R24, R24, 0x3 ;  /* 0x0000000318187836 */ /* 0x000fe40000000000 */
[----:B------:R-:W-:Y:S02]  /*0ac0*/  VIADD R13, R13, 0x3 ;  /* 0x000000030d0d7836 */ /* 0x000fe40000000000 */
[----:B------:R-:W-:-:S02]  /*0ad0*/  VIADD R12, R12, 0x3 ;  /* 0x000000030c0c7836 */ /* 0x000fc40000000000 */
[----:B------:R-:W-:Y:S02]  /*0ae0*/  VIADD R2, R2, 0x3 ;  /* 0x0000000302027836 */ /* 0x000fe40000000000 */
[----:B------:R-:W-:Y:S02]  /*0af0*/  VIADD R7, R7, 0x3 ;  /* 0x0000000307077836 */ /* 0x000fe40000000000 */
[----:B------:R-:W-:Y:S01]  /*0b00*/  VIADD R5, R5, 0x3 ;  /* 0x0000000305057836 */ /* 0x000fe20000000000 */
[----:B------:R-:W-:Y:S01]  /*0b10*/  UIADD3 UR4, UPT, UPT, UR4, 0x1, URZ ;  /* 0x0000000104047890 */ /* 0x000fe2000fffe0ff */
[----:B--2---:R-:W-:Y:S01]  /*0b20*/  @P0 IMAD.IADD R10, R10, 0x1, R25 ;  /* 0x000000010a0a0824 */ /* 0x004fe200078e0219 */
[----:B------:R-:W-:Y:S10]  /*0b30*/  BRA.U UP0, `(.L_x_1) ;  /* 0xfffffff9004c7547 */ /* 0x000ff4000b83ffff */
[----:B------:R-:W0:Y:S01]  /*0b40*/  I2F.U32.RP R2, R9 ;  /* 0x0000000900027306 */ /* 0x000e220000209000 */
[----:B------:R-:W-:Y:S01]  /*0b50*/  IADD3 R7, PT, PT, RZ, -R9, RZ ;  /* 0x80000009ff077210 */ /* 0x000fe20007ffe0ff */
[----:B------:R-:W1:Y:S01]  /*0b60*/  LDCU.64 UR4, c[0x0][0x388] ;  /* 0x00007100ff0477ac */ /* 0x000e620008000a00 */
[----:B------:R-:W-:Y:S01]  /*0b70*/  IMAD R3, R3, 0x3, RZ ;  /* 0x0000000303037824 */ /* 0x000fe200078e02ff */
[----:B------:R-:W-:-:S04]  /*0b80*/  ISETP.NE.U32.AND P5, PT, R9, RZ, PT ;  /* 0x000000ff0900720c */ /* 0x000fc80003fa5070 */
[----:B------:R-:W-:Y:S01]  /*0b90*/  IADD3 R6, PT, PT, R3, 0x2, RZ ;  /* 0x0000000203067810 */ /* 0x000fe20007ffe0ff */
[----:B0-----:R-:W0:Y:S02]  /*0ba0*/  MUFU.RCP R2, R2 ;  /* 0x0000000200027308 */ /* 0x001e240000001000 */
[----:B0-----:R-:W-:-:S06]  /*0bb0*/  VIADD R4, R2, 0xffffffe ;  /* 0x0ffffffe02047836 */ /* 0x001fcc0000000000 */
[----:B------:R0:W2:Y:S02]  /*0bc0*/  F2I.FTZ.U32.TRUNC.NTZ R5, R4 ;  /* 0x0000000400057305 */ /* 0x0000a4000021f000 */
[----:B0-----:R-:W-:Y:S02]  /*0bd0*/  IMAD.MOV.U32 R4, RZ, RZ, RZ ;  /* 0x000000ffff047224 */ /* 0x001fe400078e00ff */
[----:B--2---:R-:W-:-:S04]  /*0be0*/  IMAD R7, R7, R5, RZ ;  /* 0x0000000507077224 */ /* 0x004fc800078e02ff */
[----:B------:R-:W-:-:S06]  /*0bf0*/  IMAD.HI.U32 R5, R5, R7, R4 ;  /* 0x0000000705057227 */ /* 0x000fcc00078e0004 */
[----:B------:R-:W-:-:S04]  /*0c00*/  IMAD.HI.U32 R7, R5, R0, RZ ;  /* 0x0000000005077227 */ /* 0x000fc800078e00ff */
[----:B------:R-:W-:-:S04]  /*0c10*/  IMAD.HI.U32 R11, R5, R10, RZ ;  /* 0x0000000a050b7227 */ /* 0x000fc800078e00ff */
[----:B------:R-:W-:-:S04]  /*0c20*/  IMAD.HI.U32 R13, R5, R8, RZ ;  /* 0x00000008050d7227 */ /* 0x000fc800078e00ff */
[----:B------:R-:W-:Y:S02]  /*0c30*/  IMAD.MOV R2, RZ, RZ, -R7 ;  /* 0x000000ffff027224 */ /* 0x000fe400078e0a07 */
[----:B------:R-:W-:Y:S02]  /*0c40*/  IMAD.MOV R5, RZ, RZ, -R11 ;  /* 0x000000ffff057224 */ /* 0x000fe400078e0a0b */
[----:B------:R-:W-:Y:S02]  /*0c50*/  IMAD.MOV R4, RZ, RZ, -R13 ;  /* 0x000000ffff047224 */ /* 0x000fe400078e0a0d */
[C---:B------:R-:W-:Y:S02]  /*0c60*/  IMAD R0, R9.reuse, R2, R0 ;  /* 0x0000000209007224 */ /* 0x040fe400078e0200 */
[C---:B------:R-:W-:Y:S02]  /*0c70*/  IMAD R10, R9.reuse, R5, R10 ;  /* 0x00000005090a7224 */ /* 0x040fe400078e020a */
[----:B------:R-:W-:Y:S01]  /*0c80*/  IMAD R8, R9, R4, R8 ;  /* 0x0000000409087224 */ /* 0x000fe200078e0208 */
[-C--:B------:R-:W-:Y:S01]  /*0c90*/  ISETP.GE.U32.AND P6, PT, R0, R9.reuse, PT ;  /* 0x000000090000720c */ /* 0x080fe20003fc6070 */
[----:B------:R-:W-:Y:S01]  /*0ca0*/  VIADD R4, R3, 0x1 ;  /* 0x0000000103047836 */ /* 0x000fe20000000000 */
[----:B------:R-:W-:-:S02]  /*0cb0*/  ISETP.GE.U32.AND P0, PT, R10, R9, PT ;  /* 0x000000090a00720c */ /* 0x000fc40003f06070 */
[----:B------:R-:W-:-:S09]  /*0cc0*/  ISETP.GE.U32.AND P1, PT, R8, R9, PT ;  /* 0x000000090800720c */ /* 0x000fd20003f26070 */
[----:B------:R-:W-:Y:S01]  /*0cd0*/  @P6 IADD3 R0, PT, PT, -R9, R0, RZ ;  /* 0x0000000009006210 */ /* 0x000fe20007ffe1ff */
[----:B------:R-:W-:Y:S01]  /*0ce0*/  @P6 VIADD R7, R7, 0x1 ;  /* 0x0000000107076836 */ /* 0x000fe20000000000 */
[----:B-1----:R-:W-:Y:S01]  /*0cf0*/  IADD3 R2, P6, PT, R3, UR4, RZ ;  /* 0x0000000403027c10 */ /* 0x002fe2000ffde0ff */
[--C-:B------:R-:W-:Y:S01]  /*0d00*/  @P0 IMAD.IADD R10, R10, 0x1, -R9.reuse ;  /* 0x000000010a0a0824 */ /* 0x100fe200078e0a09 */
[-C--:B------:R-:W-:Y:S01]  /*0d10*/  ISETP.GE.U32.AND P2, PT, R0, R9.reuse, PT ;  /* 0x000000090000720c */ /* 0x080fe20003f46070 */
[----:B------:R-:W-:Y:S01]  /*0d20*/  @P1 IMAD.IADD R8, R8, 0x1, -R9 ;  /* 0x0000000108081824 */ /* 0x000fe200078e0a09 */
[-C--:B------:R-:W-:Y:S01]  /*0d30*/  LOP3.LUT R0, RZ, R9.reuse, RZ, 0x33, !PT ;  /* 0x00000009ff007212 */ /* 0x080fe200078e33ff */
[----:B------:R-:W-:Y:S01]  /*0d40*/  @P0 VIADD R11, R11, 0x1 ;  /* 0x000000010b0b0836 */ /* 0x000fe20000000000 */
[-C--:B------:R-:W-:Y:S01]  /*0d50*/  ISETP.GE.U32.AND P3, PT, R10, R9.reuse, PT ;  /* 0x000000090a00720c */ /* 0x080fe20003f66070 */
[----:B------:R-:W-:Y:S01]  /*0d60*/  @P1 VIADD R13, R13, 0x1 ;  /* 0x000000010d0d1836 */ /* 0x000fe20000000000 */
[----:B------:R-:W-:Y:S01]  /*0d70*/  ISETP.GE.U32.AND P4, PT, R8, R9, PT ;  /* 0x000000090800720c */ /* 0x000fe20003f86070 */
[----:B------:R-:W-:Y:S01]  /*0d80*/  IMAD.X R3, RZ, RZ, UR5, P6 ;  /* 0x00000005ff037e24 */ /* 0x000fe2000b0e06ff */
[----:B------:R-:W-:-:S02]  /*0d90*/  IADD3 R4, P6, PT, R4, UR4, RZ ;  /* 0x0000000404047c10 */ /* 0x000fc4000ffde0ff */
[----:B------:R-:W-:Y:S02]  /*0da0*/  IADD3 R6, P0, PT, R6, UR4, RZ ;  /* 0x0000000406067c10 */ /* 0x000fe4000ff1e0ff */
[----:B------:R-:W-:Y:S01]  /*0db0*/  IADD3.X R5, PT, PT, RZ, UR5, RZ, P6, !PT ;  /* 0x00000005ff057c10 */ /* 0x000fe2000b7fe4ff */
[----:B------:R-:W-:-:S04]  /*0dc0*/  @P2 VIADD R7, R7, 0x1 ;  /* 0x0000000107072836 */ /* 0x000fc80000000000 */
[----:B------:R-:W-:Y:S01]  /*0dd0*/  @P3 VIADD R11, R11, 0x1 ;  /* 0x000000010b0b3836 */ /* 0x000fe20000000000 */
[C---:B------:R-:W-:Y:S01]  /*0de0*/  SEL R9, R0.reuse, R7, !P5 ;  /* 0x0000000700097207 */ /* 0x040fe20006800000 */
[----:B------:R-:W-:Y:S02]  /*0df0*/  @P4 VIADD R13, R13, 0x1 ;  /* 0x000000010d0d4836 */ /* 0x000fe40000000000 */
[----:B------:R-:W-:Y:S01]  /*0e00*/  IMAD.X R7, RZ, RZ, UR5, P0 ;  /* 0x00000005ff077e24 */ /* 0x000fe200080e06ff */
[C---:B------:R-:W-:Y:S01]  /*0e10*/  SEL R11, R0.reuse, R11, !P5 ;  /* 0x0000000b000b7207 */ /* 0x040fe20006800000 */
[----:B------:R-:W-:Y:S01]  /*0e20*/  STG.E.U8 desc[UR6][R2.64], R9 ;  /* 0x0000000902007986 */ /* 0x000fe2000c101106 */
[----:B------:R-:W-:-:S03]  /*0e30*/  SEL R13, R0, R13, !P5 ;  /* 0x0000000d000d7207 */ /* 0x000fc60006800000 */
[----:B------:R-:W-:Y:S04]  /*0e40*/  STG.E.U8 desc[UR6][R4.64], R11 ;  /* 0x0000000b04007986 */ /* 0x000fe8000c101106 */
[----:B------:R-:W-:Y:S01]  /*0e50*/  STG.E.U8 desc[UR6][R6.64], R13 ;  /* 0x0000000d06007986 */ /* 0x000fe2000c101106 */
[----:B------:R-:W-:Y:S05]  /*0e60*/  EXIT ;  /* 0x000000000000794d */ /* 0x000fea0003800000 */
.L_x_2:
        /* <DEDUP_REMOVED lines=9> */
.L_x_4:


//--------------------- .nv.shared.reserved.0     --------------------------
	.section	.nv.shared.reserved.0,"aw",@nobits
	.weak		__nv_reservedSMEM_offset_0_alias
	.size		__nv_reservedSMEM_offset_0_alias, 0, 64
	.other		__nv_reservedSMEM_offset_0_alias,@"STO_CUDA_RESERVED_SHARED STV_DEFAULT"
__nv_reservedSMEM_offset_0_alias:
	.zero		0
	.zero		64


//--------------------- .nv.constant0.overlay     --------------------------
	.section	.nv.constant0.overlay,"a",@progbits
	.sectionflags	@""
	.align	4
.nv.constant0.overlay:
	.zero		932


//--------------------- .nv.constant0.blur        --------------------------
	.section	.nv.constant0.blur,"a",@progbits
	.sectionflags	@""
	.align	4
.nv.constant0.blur:
	.zero		920


//--------------------- SYMBOLS --------------------------

	.type		.nv.reservedSmem.offset0,@object
	.size		.nv.reservedSmem.offset0,0x4
